	.headerflags	@"EF_CUDA_TEXMODE_UNIFIED EF_CUDA_64BIT_ADDRESS EF_CUDA_ACCELERATORS EF_CUDA_SM90 EF_CUDA_VIRTUAL_SM(EF_CUDA_SM90)"
	.elftype	@"ET_EXEC"


//--------------------- .nv.info                  --------------------------
	.section	.nv.info,"",@"SHT_CUDA_INFO"
	.align	4


	//----- nvinfo : EIATTR_REGCOUNT
	.align		4
        /*0000*/ 	.byte	0x04, 0x2f
        /*0002*/ 	.short	(.L_1 - .L_0)
	.align		4
.L_0:
        /*0004*/ 	.word	index@(triton_poi_fused_relu_threshold_backward_1)
        /*0008*/ 	.word	0x0000000e


	//----- nvinfo : EIATTR_MIN_STACK_SIZE
	.align		4
.L_1:
        /*000c*/ 	.byte	0x04, 0x12
        /*000e*/ 	.short	(.L_3 - .L_2)
	.align		4
.L_2:
        /*0010*/ 	.word	index@(triton_poi_fused_relu_threshold_backward_1)
        /*0014*/ 	.word	0x00000000


	//----- nvinfo : EIATTR_FRAME_SIZE
	.align		4
.L_3:
        /*0018*/ 	.byte	0x04, 0x11
        /*001a*/ 	.short	(.L_5 - .L_4)
	.align		4
.L_4:
        /*001c*/ 	.word	index@(triton_poi_fused_relu_threshold_backward_1)
        /*0020*/ 	.word	0x00000000


	//----- nvinfo : EIATTR_MIN_STACK_SIZE
	.align		4
.L_5:
        /*0024*/ 	.byte	0x04, 0x12
        /*0026*/ 	.short	(.L_7 - .L_6)
	.align		4
.L_6:
        /*0028*/ 	.word	index@(triton_poi_fused_relu_threshold_backward_1)
        /*002c*/ 	.word	0x00000000
.L_7:


//--------------------- .nv.info.triton_poi_fused_relu_threshold_backward_1 --------------------------
	.section	.nv.info.triton_poi_fused_relu_threshold_backward_1,"",@"SHT_CUDA_INFO"
	.sectionflags	@""
	.align	4


	//----- nvinfo : EIATTR_CUDA_API_VERSION
	.align		4
        /*0000*/ 	.byte	0x04, 0x37
        /*0002*/ 	.short	(.L_9 - .L_8)
.L_8:
        /*0004*/ 	.word	0x0000007c


	//----- nvinfo : EIATTR_KPARAM_INFO
	.align		4
.L_9:
        /*0008*/ 	.byte	0x04, 0x17
        /*000a*/ 	.short	(.L_11 - .L_10)
.L_10:
        /*000c*/ 	.word	0x00000000
        /*0010*/ 	.short	0x0003
        /*0012*/ 	.short	0x0018
        /*0014*/ 	.byte	0x00, 0xf0, 0x11, 0x00


	//----- nvinfo : EIATTR_KPARAM_INFO
	.align		4
.L_11:
        /*0018*/ 	.byte	0x04, 0x17
        /*001a*/ 	.short	(.L_13 - .L_12)
.L_12:
        /*001c*/ 	.word	0x00000000
        /*0020*/ 	.short	0x0002
        /*0022*/ 	.short	0x0010
        /*0024*/ 	.byte	0x00, 0xf4, 0x21, 0x00


	//----- nvinfo : EIATTR_KPARAM_INFO
	.align		4
.L_13:
        /*0028*/ 	.byte	0x04, 0x17
        /*002a*/ 	.short	(.L_15 - .L_14)
.L_14:
        /*002c*/ 	.word	0x00000000
        /*0030*/ 	.short	0x0001
        /*0032*/ 	.short	0x0008
        /*0034*/ 	.byte	0x00, 0xf4, 0x21, 0x00


	//----- nvinfo : EIATTR_KPARAM_INFO
	.align		4
.L_15:
        /*0038*/ 	.byte	0x04, 0x17
        /*003a*/ 	.short	(.L_17 - .L_16)
.L_16:
        /*003c*/ 	.word	0x00000000
        /*0040*/ 	.short	0x0000
        /*0042*/ 	.short	0x0000
        /*0044*/ 	.byte	0x00, 0xf4, 0x21, 0x00


	//----- nvinfo : EIATTR_SPARSE_MMA_MASK
	.align		4
.L_17:
        /*0048*/ 	.byte	0x03, 0x50
        /*004a*/ 	.short	0x0000


	//----- nvinfo : EIATTR_MAXREG_COUNT
	.align		4
        /*004c*/ 	.byte	0x03, 0x1b
        /*004e*/ 	.short	0x00ff


	//----- nvinfo : EIATTR_EXIT_INSTR_OFFSETS
	.align		4
        /*0050*/ 	.byte	0x04, 0x1c
        /*0052*/ 	.short	(.L_19 - .L_18)


	//   ....[0]....
.L_18:
        /*0054*/ 	.word	0x00000250


	//   ....[1]....
        /*0058*/ 	.word	0x00000270


	//----- nvinfo : EIATTR_REQNTID
	.align		4
.L_19:
        /*005c*/ 	.byte	0x04, 0x10
        /*005e*/ 	.short	(.L_21 - .L_20)
.L_20:
        /*0060*/ 	.word	0x00000080
        /*0064*/ 	.word	0x00000001
        /*0068*/ 	.word	0x00000001


	//----- nvinfo : EIATTR_CBANK_PARAM_SIZE
	.align		4
.L_21:
        /*006c*/ 	.byte	0x03, 0x19
        /*006e*/ 	.short	0x001c


	//----- nvinfo : EIATTR_PARAM_CBANK
	.align		4
        /*0070*/ 	.byte	0x04, 0x0a
        /*0072*/ 	.short	(.L_23 - .L_22)
	.align		4
.L_22:
        /*0074*/ 	.word	index@(.nv.constant0.triton_poi_fused_relu_threshold_backward_1)
        /*0078*/ 	.short	0x0210
        /*007a*/ 	.short	0x001c


	//----- nvinfo : EIATTR_SW_WAR
	.align		4
.L_23:
        /*007c*/ 	.byte	0x04, 0x36
        /*007e*/ 	.short	(.L_25 - .L_24)
.L_24:
        /*0080*/ 	.word	0x00000008
.L_25:


//--------------------- .nv.callgraph             --------------------------
	.section	.nv.callgraph,"",@"SHT_CUDA_CALLGRAPH"
	.align	4
	.sectionentsize	8
	.align		4
        /*0000*/ 	.word	0x00000000
	.align		4
        /*0004*/ 	.word	0xffffffff
	.align		4
        /*0008*/ 	.word	0x00000000
	.align		4
        /*000c*/ 	.word	0xfffffffe
	.align		4
        /*0010*/ 	.word	0x00000000
	.align		4
        /*0014*/ 	.word	0xfffffffd
	.align		4
        /*0018*/ 	.word	0x00000000
	.align		4
        /*001c*/ 	.word	0xfffffffc


//--------------------- .text.triton_poi_fused_relu_threshold_backward_1 --------------------------
	.section	.text.triton_poi_fused_relu_threshold_backward_1,"ax",@progbits
	.align	128
        .global         triton_poi_fused_relu_threshold_backward_1
        .type           triton_poi_fused_relu_threshold_backward_1,@function
        .size           triton_poi_fused_relu_threshold_backward_1,(.L_x_1 - triton_poi_fused_relu_threshold_backward_1)
        .other          triton_poi_fused_relu_threshold_backward_1,@"STO_CUDA_ENTRY STV_DEFAULT"
triton_poi_fused_relu_threshold_backward_1:
.text.triton_poi_fused_relu_threshold_backward_1:
[----:B------:R-:W0:Y:S02]  /*0000*/  LDC R1, c[0x0][0x28] ;  /* 0x00000a00ff017b82 */ /* 0x000e240000000800 */
[----:B------:R-:W1:Y:S01]  /*0010*/  S2R R0, SR_TID.X ;  /* 0x0000000000007919 */ /* 0x000e620000002100 */
[----:B------:R-:W2:Y:S01]  /*0020*/  LDC.64 R4, c[0x0][0x218] ;  /* 0x00008600ff047b82 */ /* 0x000ea20000000a00 */
[----:B------:R-:W-:Y:S01]  /*0030*/  IMAD.MOV.U32 R11, RZ, RZ, RZ ;  /* 0x000000ffff0b7224 */ /* 0x000fe200078e00ff */
[----:B------:R-:W-:Y:S01]  /*0040*/  ULDC.64 UR4, c[0x0][0x208] ;  /* 0x0000820000047ab9 */ /* 0x000fe20000000a00 */
[----:B------:R-:W3:Y:S01]  /*0050*/  S2R R7, SR_CTAID.X ;  /* 0x0000000000077919 */ /* 0x000ee20000002500 */
[----:B------:R-:W-:-:S04]  /*0060*/  ULDC.64 UR6, c[0x0][0x220] ;  /* 0x0000880000067ab9 */ /* 0x000fc80000000a00 */
[----:B------:R-:W4:Y:S01]  /*0070*/  LDC.64 R2, c[0x0][0x210] ;  /* 0x00008400ff027b82 */ /* 0x000f220000000a00 */
[----:B-1----:R-:W-:Y:S01]  /*0080*/  IMAD.SHL.U32 R0, R0, 0x2, RZ ;  /* 0x0000000200007824 */ /* 0x002fe200078e00ff */
[----:B---3--:R-:W-:-:S04]  /*0090*/  SHF.R.S32.HI R6, RZ, 0x17, R7 ;  /* 0x00000017ff067819 */ /* 0x008fc80000011407 */
[----:B------:R-:W-:-:S05]  /*00a0*/  LOP3.LUT R0, R0, 0xfe, RZ, 0xc0, !PT ;  /* 0x000000fe00007812 */ /* 0x000fca00078ec0ff */
[----:B------:R-:W-:Y:S01]  /*00b0*/  IMAD R7, R7, 0x100, R0 ;  /* 0x0000010007077824 */ /* 0x000fe200078e0200 */
[----:B------:R-:W-:-:S03]  /*00c0*/  SGXT R0, R6, 0x1 ;  /* 0x000000010600781a */ /* 0x000fc60000000200 */
[C---:B----4-:R-:W-:Y:S01]  /*00d0*/  IMAD.WIDE R2, R7.reuse, 0x4, R2 ;  /* 0x0000000407027825 */ /* 0x050fe200078e0202 */
[----:B------:R-:W-:Y:S02]  /*00e0*/  LEA.HI R0, R0, R7, RZ, 0x7 ;  /* 0x0000000700007211 */ /* 0x000fe400078f38ff */
[----:B------:R-:W-:Y:S02]  /*00f0*/  ISETP.GE.AND P0, PT, R7, 0x200, PT ;  /* 0x000002000700780c */ /* 0x000fe40003f06270 */
[----:B------:R-:W-:Y:S01]  /*0100*/  SHF.R.S32.HI R9, RZ, 0x7, R0 ;  /* 0x00000007ff097819 */ /* 0x000fe20000011400 */
[----:B------:R-:W-:-:S04]  /*0110*/  IMAD.MOV.U32 R0, RZ, RZ, RZ ;  /* 0x000000ffff007224 */ /* 0x000fc800078e00ff */
[----:B--2---:R-:W-:Y:S01]  /*0120*/  IMAD.WIDE R4, R9, 0x4, R4 ;  /* 0x0000000409047825 */ /* 0x004fe200078e0204 */
[----:B------:R-:W-:-:S05]  /*0130*/  CS2R R8, SRZ ;  /* 0x0000000000087805 */ /* 0x000fca000001ff00 */
[----:B------:R-:W2:Y:S04]  /*0140*/  @!P0 LDG.E.EL R11, desc[UR4][R4.64] ;  /* 0x00000004040b8981 */ /* 0x000ea8000c2e1900 */
[----:B------:R-:W2:Y:S04]  /*0150*/  @!P0 LDG.E.64 R8, desc[UR4][R2.64] ;  /* 0x0000000402088981 */ /* 0x000ea8000c1e1b00 */
[----:B------:R-:W3:Y:S01]  /*0160*/  @!P0 LDG.E.EL R0, desc[UR4][R4.64] ;  /* 0x0000000404008981 */ /* 0x000ee2000c2e1900 */
[----:B--2---:R-:W-:Y:S01]  /*0170*/  FSETP.GEU.AND P2, PT, R8, -R11, PT ;  /* 0x8000000b0800720b */ /* 0x004fe20003f4e000 */
[----:B------:R-:W-:Y:S01]  /*0180*/  FADD R8, R11, R8 ;  /* 0x000000080b087221 */ /* 0x000fe20000000000 */
[----:B---3--:R-:W-:Y:S01]  /*0190*/  FADD R6, R0, R9 ;  /* 0x0000000900067221 */ /* 0x008fe20000000000 */
[----:B------:R-:W-:-:S03]  /*01a0*/  FSETP.GEU.AND P1, PT, R9, -R0, PT ;  /* 0x800000000900720b */ /* 0x000fc60003f2e000 */
[----:B------:R-:W-:Y:S02]  /*01b0*/  FSEL R8, R8, RZ, P2 ;  /* 0x000000ff08087208 */ /* 0x000fe40001000000 */
[----:B------:R-:W-:Y:S02]  /*01c0*/  FSEL R9, R6, RZ, P1 ;  /* 0x000000ff06097208 */ /* 0x000fe40000800000 */
[----:B------:R-:W-:Y:S02]  /*01d0*/  FSETP.GTU.AND P3, PT, R8, RZ, PT ;  /* 0x000000ff0800720b */ /* 0x000fe40003f6c000 */
[----:B------:R-:W-:Y:S02]  /*01e0*/  FSETP.GTU.AND P2, PT, R9, RZ, PT ;  /* 0x000000ff0900720b */ /* 0x000fe40003f4c000 */
[----:B------:R-:W-:Y:S02]  /*01f0*/  IADD3 R6, P1, R7, UR6, RZ ;  /* 0x0000000607067c10 */ /* 0x000fe4000ff3e0ff */
[----:B------:R-:W-:-:S02]  /*0200*/  SEL R0, RZ, 0x1, P3 ;  /* 0x00000001ff007807 */ /* 0x000fc40001800000 */
[----:B------:R-:W-:Y:S01]  /*0210*/  SEL R5, RZ, 0x100, P2 ;  /* 0x00000100ff057807 */ /* 0x000fe20001000000 */
[----:B------:R1:W-:Y:S01]  /*0220*/  @!P0 STG.E.64 desc[UR4][R2.64], R8 ;  /* 0x0000000802008986 */ /* 0x0003e2000c101b04 */
[----:B------:R-:W-:-:S03]  /*0230*/  LEA.HI.X.SX32 R7, R7, UR7, 0x1, P1 ;  /* 0x0000000707077c11 */ /* 0x000fc600088f0eff */
[----:B------:R-:W-:Y:S01]  /*0240*/  IMAD.IADD R5, R0, 0x1, R5 ;  /* 0x0000000100057824 */ /* 0x000fe200078e0205 */
[----:B------:R-:W-:Y:S06]  /*0250*/  @P0 EXIT ;  /* 0x000000000000094d */ /* 0x000fec0003800000 */
[----:B------:R-:W-:Y:S01]  /*0260*/  STG.E.U16 desc[UR4][R6.64], R5 ;  /* 0x0000000506007986 */ /* 0x000fe2000c101504 */
[----:B------:R-:W-:Y:S05]  /*0270*/  EXIT ;  /* 0x000000000000794d */ /* 0x000fea0003800000 */
.L_x_0:
[----:B------:R-:W-:-:S00]  /*0280*/  BRA `(.L_x_0) ;  /* 0xfffffffc00fc7947 */ /* 0x000fc0000383ffff */
[----:B------:R-:W-:-:S00]  /*0290*/  NOP ;  /* 0x0000000000007918 */ /* 0x000fc00000000000 */
        /* <DEDUP_REMOVED lines=14> */
.L_x_1:


//--------------------- .nv.constant0.triton_poi_fused_relu_threshold_backward_1 --------------------------
	.section	.nv.constant0.triton_poi_fused_relu_threshold_backward_1,"a",@progbits
	.sectionflags	@""
	.align	4
.nv.constant0.triton_poi_fused_relu_threshold_backward_1:
	.zero		556
